//
// Generated by NVIDIA NVVM Compiler
//
// Compiler Build ID: CL-36424714
// Cuda compilation tools, release 13.0, V13.0.88
// Based on NVVM 20.0.0
//

.version 9.0
.target sm_100
.address_size 64

	// .globl	_Z6dummy0v

.visible .entry _Z6dummy0v()
{


	ret;

}


// ===== COMPILED SASS (sm_100) =====

	.target	sm_100

	.elftype	@"ET_EXEC"


//--------------------- .note.nv.tkinfo           --------------------------
	.section	.note.nv.tkinfo,"",@"SHT_NOTE"
	.sectionflags	@"SHF_NOTE_NV_TKINFO"
	.tkinfo
        /*0018*/ 	.word	0x00000002
        /*0030*/ 	.string	""
        /*0030*/ 	.string	"ptxas"
        /*0030*/ 	.string	"Cuda compilation tools, release 13.0, V13.0.88"
        /*0030*/ 	.string	"Build cuda_13.0.r13.0/compiler.36424714_0"
        /*0030*/ 	.string	"-arch sm_100 -m 64 "



//--------------------- .note.nv.cuinfo           --------------------------
	.section	.note.nv.cuinfo,"",@"SHT_NOTE"
	.sectionflags	@"SHF_NOTE_NV_CUINFO"
        /*0018*/ 	.short	0x0002
        /*001a*/ 	.short	0x0064
        /*001c*/ 	.short	0x0082
	.zero		2


//--------------------- .nv.info                  --------------------------
	.section	.nv.info,"",@"SHT_CUDA_INFO"
	.align	4


	//----- nvinfo : EIATTR_REGCOUNT
	.align		4
        /*0000*/ 	.byte	0x04, 0x2f
        /*0002*/ 	.short	(.L_1 - .L_0)
	.align		4
.L_0:
        /*0004*/ 	.word	index@(_Z6dummy0v)
        /*0008*/ 	.word	0x00000004


	//----- nvinfo : EIATTR_FRAME_SIZE
	.align		4
.L_1:
        /*000c*/ 	.byte	0x04, 0x11
        /*000e*/ 	.short	(.L_3 - .L_2)
	.align		4
.L_2:
        /*0010*/ 	.word	index@(_Z6dummy0v)
        /*0014*/ 	.word	0x00000000


	//----- nvinfo : EIATTR_MIN_STACK_SIZE
	.align		4
.L_3:
        /*0018*/ 	.byte	0x04, 0x12
        /*001a*/ 	.short	(.L_5 - .L_4)
	.align		4
.L_4:
        /*001c*/ 	.word	index@(_Z6dummy0v)
        /*0020*/ 	.word	0x00000000
.L_5:


//--------------------- .nv.compat                --------------------------
	.section	.nv.compat,"",@"SHT_CUDA_COMPAT_INFO"
	.align	4
        /*0000*/ 	.byte	0x02, 0x09, 0x00, 0x00, 0x02, 0x02, 0x01, 0x00, 0x02, 0x05, 0x05, 0x00, 0x03, 0x07, 0x01, 0x01
        /*0010*/ 	.byte	0x02, 0x03, 0x00, 0x00, 0x02, 0x06, 0x01, 0x00, 0x04, 0x0b, 0x08, 0x00, 0x09, 0x00, 0x00, 0x00
        /*0020*/ 	.byte	0x00, 0x00, 0x00, 0x00


//--------------------- .nv.info._Z6dummy0v       --------------------------
	.section	.nv.info._Z6dummy0v,"",@"SHT_CUDA_INFO"
	.sectionflags	@""
	.align	4


	//----- nvinfo : EIATTR_CUDA_API_VERSION
	.align		4
        /*0000*/ 	.byte	0x04, 0x37
        /*0002*/ 	.short	(.L_7 - .L_6)
.L_6:
        /*0004*/ 	.word	0x00000082


	//----- nvinfo : EIATTR_SPARSE_MMA_MASK
	.align		4
.L_7:
        /*0008*/ 	.byte	0x03, 0x50
        /*000a*/ 	.short	0x0000


	//----- nvinfo : EIATTR_MAXREG_COUNT
	.align		4
        /*000c*/ 	.byte	0x03, 0x1b
        /*000e*/ 	.short	0x00ff


	//----- nvinfo : EIATTR_MERCURY_ISA_VERSION
	.align		4
        /*0010*/ 	.byte	0x03, 0x5f
        /*0012*/ 	.short	0x0101


	//----- nvinfo : EIATTR_VRC_CTA_INIT_COUNT
	.align		4
        /*0014*/ 	.byte	0x02, 0x4a
	.zero		1
	.zero		1


	//----- nvinfo : EIATTR_EXIT_INSTR_OFFSETS
	.align		4
        /*0018*/ 	.byte	0x04, 0x1c
        /*001a*/ 	.short	(.L_9 - .L_8)


	//   ....[0]....
.L_8:
        /*001c*/ 	.word	0x00000010


	//----- nvinfo : EIATTR_SW_WAR
	.align		4
.L_9:
        /*0020*/ 	.byte	0x04, 0x36
        /*0022*/ 	.short	(.L_11 - .L_10)
.L_10:
        /*0024*/ 	.word	0x00000008
.L_11:


//--------------------- .nv.callgraph             --------------------------
	.section	.nv.callgraph,"",@"SHT_CUDA_CALLGRAPH"
	.align	4
	.sectionentsize	8
	.align		4
        /*0000*/ 	.word	0x00000000
	.align		4
        /*0004*/ 	.word	0xffffffff
	.align		4
        /*0008*/ 	.word	0x00000000
	.align		4
        /*000c*/ 	.word	0xfffffffe
	.align		4
        /*0010*/ 	.word	0x00000000
	.align		4
        /*0014*/ 	.word	0xfffffffd
	.align		4
        /*0018*/ 	.word	0x00000000
	.align		4
        /*001c*/ 	.word	0xfffffffc


//--------------------- .text._Z6dummy0v          --------------------------
	.section	.text._Z6dummy0v,"ax",@progbits
	.align	128
        .global         _Z6dummy0v
        .type           _Z6dummy0v,@function
        .size           _Z6dummy0v,(.L_x_1 - _Z6dummy0v)
        .other          _Z6dummy0v,@"STO_CUDA_ENTRY STV_DEFAULT"
_Z6dummy0v:
.text._Z6dummy0v:
[----:B------:R-:W-:Y:S01]  /*0000*/  LDC R1, c[0x0][0x37c] ;  /* 0x0000df00ff017b82 */ /* 0x000fe20000000800 */
[----:B------:R-:W-:Y:S05]  /*0010*/  EXIT ;  /* 0x000000000000794d */ /* 0x000fea0003800000 */
.L_x_0:
[----:B------:R-:W-:-:S00]  /*0020*/  BRA `(.L_x_0) ;  /* 0xfffffffc00fc7947 */ /* 0x000fc0000383ffff */
[----:B------:R-:W-:-:S00]  /*0030*/  NOP ;  /* 0x0000000000007918 */ /* 0x000fc00000000000 */
        /* <DEDUP_REMOVED lines=12> */
.L_x_1:


//--------------------- .nv.shared.reserved.0     --------------------------
	.section	.nv.shared.reserved.0,"aw",@nobits
	.weak		__nv_reservedSMEM_offset_0_alias
	.size		__nv_reservedSMEM_offset_0_alias, 0, 64
	.other		__nv_reservedSMEM_offset_0_alias,@"STO_CUDA_RESERVED_SHARED STV_DEFAULT"
__nv_reservedSMEM_offset_0_alias:
	.zero		0
	.zero		64


//--------------------- .nv.constant0._Z6dummy0v  --------------------------
	.section	.nv.constant0._Z6dummy0v,"a",@progbits
	.sectionflags	@""
	.align	4
.nv.constant0._Z6dummy0v:
	.zero		896


//--------------------- SYMBOLS --------------------------

	.type		.nv.reservedSmem.offset0,@object
	.size		.nv.reservedSmem.offset0,0x4
